	.headerflags	@"EF_CUDA_TEXMODE_UNIFIED EF_CUDA_64BIT_ADDRESS EF_CUDA_ACCELERATORS EF_CUDA_SM90 EF_CUDA_VIRTUAL_SM(EF_CUDA_SM90)"
	.elftype	@"ET_EXEC"


//--------------------- .nv.info                  --------------------------
	.section	.nv.info,"",@"SHT_CUDA_INFO"
	.align	4


	//----- nvinfo : EIATTR_REGCOUNT
	.align		4
        /*0000*/ 	.byte	0x04, 0x2f
        /*0002*/ 	.short	(.L_3 - .L_2)
	.align		4
.L_2:
        /*0004*/ 	.word	index@(triton_poi_fused__native_batch_norm_legit_no_training_relu_threshold_backward_24)
        /*0008*/ 	.word	0x00000028


	//----- nvinfo : EIATTR_MIN_STACK_SIZE
	.align		4
.L_3:
        /*000c*/ 	.byte	0x04, 0x12
        /*000e*/ 	.short	(.L_5 - .L_4)
	.align		4
.L_4:
        /*0010*/ 	.word	index@(triton_poi_fused__native_batch_norm_legit_no_training_relu_threshold_backward_24)
        /*0014*/ 	.word	0x00000000


	//----- nvinfo : EIATTR_FRAME_SIZE
	.align		4
.L_5:
        /*0018*/ 	.byte	0x04, 0x11
        /*001a*/ 	.short	(.L_7 - .L_6)
	.align		4
.L_6:
        /*001c*/ 	.word	index@(triton_poi_fused__native_batch_norm_legit_no_training_relu_threshold_backward_24)
        /*0020*/ 	.word	0x00000000


	//----- nvinfo : EIATTR_MIN_STACK_SIZE
	.align		4
.L_7:
        /*0024*/ 	.byte	0x04, 0x12
        /*0026*/ 	.short	(.L_9 - .L_8)
	.align		4
.L_8:
        /*0028*/ 	.word	index@(triton_poi_fused__native_batch_norm_legit_no_training_relu_threshold_backward_24)
        /*002c*/ 	.word	0x00000000
.L_9:


//--------------------- .nv.info.triton_poi_fused__native_batch_norm_legit_no_training_relu_threshold_backward_24 --------------------------
	.section	.nv.info.triton_poi_fused__native_batch_norm_legit_no_training_relu_threshold_backward_24,"",@"SHT_CUDA_INFO"
	.sectionflags	@""
	.align	4


	//----- nvinfo : EIATTR_CUDA_API_VERSION
	.align		4
        /*0000*/ 	.byte	0x04, 0x37
        /*0002*/ 	.short	(.L_11 - .L_10)
.L_10:
        /*0004*/ 	.word	0x0000007c


	//----- nvinfo : EIATTR_KPARAM_INFO
	.align		4
.L_11:
        /*0008*/ 	.byte	0x04, 0x17
        /*000a*/ 	.short	(.L_13 - .L_12)
.L_12:
        /*000c*/ 	.word	0x00000000
        /*0010*/ 	.short	0x0008
        /*0012*/ 	.short	0x003c
        /*0014*/ 	.byte	0x00, 0xf0, 0x11, 0x00


	//----- nvinfo : EIATTR_KPARAM_INFO
	.align		4
.L_13:
        /*0018*/ 	.byte	0x04, 0x17
        /*001a*/ 	.short	(.L_15 - .L_14)
.L_14:
        /*001c*/ 	.word	0x00000000
        /*0020*/ 	.short	0x0007
        /*0022*/ 	.short	0x0038
        /*0024*/ 	.byte	0x00, 0xf0, 0x11, 0x00


	//----- nvinfo : EIATTR_KPARAM_INFO
	.align		4
.L_15:
        /*0028*/ 	.byte	0x04, 0x17
        /*002a*/ 	.short	(.L_17 - .L_16)
.L_16:
        /*002c*/ 	.word	0x00000000
        /*0030*/ 	.short	0x0006
        /*0032*/ 	.short	0x0030
        /*0034*/ 	.byte	0x00, 0xf4, 0x21, 0x00


	//----- nvinfo : EIATTR_KPARAM_INFO
	.align		4
.L_17:
        /*0038*/ 	.byte	0x04, 0x17
        /*003a*/ 	.short	(.L_19 - .L_18)
.L_18:
        /*003c*/ 	.word	0x00000000
        /*0040*/ 	.short	0x0005
        /*0042*/ 	.short	0x0028
        /*0044*/ 	.byte	0x00, 0xf4, 0x21, 0x00


	//----- nvinfo : EIATTR_KPARAM_INFO
	.align		4
.L_19:
        /*0048*/ 	.byte	0x04, 0x17
        /*004a*/ 	.short	(.L_21 - .L_20)
.L_20:
        /*004c*/ 	.word	0x00000000
        /*0050*/ 	.short	0x0004
        /*0052*/ 	.short	0x0020
        /*0054*/ 	.byte	0x00, 0xf4, 0x21, 0x00


	//----- nvinfo : EIATTR_KPARAM_INFO
	.align		4
.L_21:
        /*0058*/ 	.byte	0x04, 0x17
        /*005a*/ 	.short	(.L_23 - .L_22)
.L_22:
        /*005c*/ 	.word	0x00000000
        /*0060*/ 	.short	0x0003
        /*0062*/ 	.short	0x0018
        /*0064*/ 	.byte	0x00, 0xf4, 0x21, 0x00


	//----- nvinfo : EIATTR_KPARAM_INFO
	.align		4
.L_23:
        /*0068*/ 	.byte	0x04, 0x17
        /*006a*/ 	.short	(.L_25 - .L_24)
.L_24:
        /*006c*/ 	.word	0x00000000
        /*0070*/ 	.short	0x0002
        /*0072*/ 	.short	0x0010
        /*0074*/ 	.byte	0x00, 0xf4, 0x21, 0x00


	//----- nvinfo : EIATTR_KPARAM_INFO
	.align		4
.L_25:
        /*0078*/ 	.byte	0x04, 0x17
        /*007a*/ 	.short	(.L_27 - .L_26)
.L_26:
        /*007c*/ 	.word	0x00000000
        /*0080*/ 	.short	0x0001
        /*0082*/ 	.short	0x0008
        /*0084*/ 	.byte	0x00, 0xf4, 0x21, 0x00


	//----- nvinfo : EIATTR_KPARAM_INFO
	.align		4
.L_27:
        /*0088*/ 	.byte	0x04, 0x17
        /*008a*/ 	.short	(.L_29 - .L_28)
.L_28:
        /*008c*/ 	.word	0x00000000
        /*0090*/ 	.short	0x0000
        /*0092*/ 	.short	0x0000
        /*0094*/ 	.byte	0x00, 0xf4, 0x21, 0x00


	//----- nvinfo : EIATTR_SPARSE_MMA_MASK
	.align		4
.L_29:
        /*0098*/ 	.byte	0x03, 0x50
        /*009a*/ 	.short	0x0000


	//----- nvinfo : EIATTR_MAXREG_COUNT
	.align		4
        /*009c*/ 	.byte	0x03, 0x1b
        /*009e*/ 	.short	0x00ff


	//----- nvinfo : EIATTR_EXIT_INSTR_OFFSETS
	.align		4
        /*00a0*/ 	.byte	0x04, 0x1c
        /*00a2*/ 	.short	(.L_31 - .L_30)


	//   ....[0]....
.L_30:
        /*00a4*/ 	.word	0x00001460


	//   ....[1]....
        /*00a8*/ 	.word	0x00001480


	//----- nvinfo : EIATTR_REQNTID
	.align		4
.L_31:
        /*00ac*/ 	.byte	0x04, 0x10
        /*00ae*/ 	.short	(.L_33 - .L_32)
.L_32:
        /*00b0*/ 	.word	0x00000080
        /*00b4*/ 	.word	0x00000001
        /*00b8*/ 	.word	0x00000001


	//----- nvinfo : EIATTR_CBANK_PARAM_SIZE
	.align		4
.L_33:
        /*00bc*/ 	.byte	0x03, 0x19
        /*00be*/ 	.short	0x0040


	//----- nvinfo : EIATTR_PARAM_CBANK
	.align		4
        /*00c0*/ 	.byte	0x04, 0x0a
        /*00c2*/ 	.short	(.L_35 - .L_34)
	.align		4
.L_34:
        /*00c4*/ 	.word	index@(.nv.constant0.triton_poi_fused__native_batch_norm_legit_no_training_relu_threshold_backward_24)
        /*00c8*/ 	.short	0x0210
        /*00ca*/ 	.short	0x0040


	//----- nvinfo : EIATTR_SW_WAR
	.align		4
.L_35:
        /*00cc*/ 	.byte	0x04, 0x36
        /*00ce*/ 	.short	(.L_37 - .L_36)
.L_36:
        /*00d0*/ 	.word	0x00000008
.L_37:


//--------------------- .nv.callgraph             --------------------------
	.section	.nv.callgraph,"",@"SHT_CUDA_CALLGRAPH"
	.align	4
	.sectionentsize	8
	.align		4
        /*0000*/ 	.word	0x00000000
	.align		4
        /*0004*/ 	.word	0xffffffff
	.align		4
        /*0008*/ 	.word	0x00000000
	.align		4
        /*000c*/ 	.word	0xfffffffe
	.align		4
        /*0010*/ 	.word	0x00000000
	.align		4
        /*0014*/ 	.word	0xfffffffd
	.align		4
        /*0018*/ 	.word	0x00000000
	.align		4
        /*001c*/ 	.word	0xfffffffc


//--------------------- .nv.constant4             --------------------------
	.section	.nv.constant4,"a",@progbits
	.align	8
	.align		8
.nv.constant4:
        /*0000*/ 	.dword	_$_str
	.align		8
        /*0008*/ 	.dword	_$_str_$_2


//--------------------- .text.triton_poi_fused__native_batch_norm_legit_no_training_relu_threshold_backward_24 --------------------------
	.section	.text.triton_poi_fused__native_batch_norm_legit_no_training_relu_threshold_backward_24,"ax",@progbits
	.sectionflags	@"SHF_BARRIERS=1"
	.align	128
        .global         triton_poi_fused__native_batch_norm_legit_no_training_relu_threshold_backward_24
        .type           triton_poi_fused__native_batch_norm_legit_no_training_relu_threshold_backward_24,@function
        .size           triton_poi_fused__native_batch_norm_legit_no_training_relu_threshold_backward_24,(.L_x_1 - triton_poi_fused__native_batch_norm_legit_no_training_relu_threshold_backward_24)
        .other          triton_poi_fused__native_batch_norm_legit_no_training_relu_threshold_backward_24,@"STO_CUDA_ENTRY STV_DEFAULT"
triton_poi_fused__native_batch_norm_legit_no_training_relu_threshold_backward_24:
.text.triton_poi_fused__native_batch_norm_legit_no_training_relu_threshold_backward_24:
[----:B------:R-:W0:Y:S01]  /*0000*/  LDC R1, c[0x0][0x28] ;  /* 0x00000a00ff017b82 */ /* 0x000e220000000800 */
[----:B------:R-:W1:Y:S07]  /*0010*/  S2R R13, SR_CTAID.Y ;  /* 0x00000000000d7919 */ /* 0x000e6e0000002600 */
[----:B------:R-:W2:Y:S01]  /*0020*/  LDC.64 R20, c[0x0][0x218] ;  /* 0x00008600ff147b82 */ /* 0x000ea20000000a00 */
[----:B------:R-:W-:Y:S01]  /*0030*/  ULDC.64 UR6, c[0x0][0x208] ;  /* 0x0000820000067ab9 */ /* 0x000fe20000000a00 */
[----:B------:R-:W3:Y:S01]  /*0040*/  S2R R3, SR_TID.X ;  /* 0x0000000000037919 */ /* 0x000ee20000002100 */
[----:B------:R-:W4:Y:S05]  /*0050*/  S2R R24, SR_CTAID.X ;  /* 0x0000000000187919 */ /* 0x000f2a0000002500 */
[----:B------:R-:W5:Y:S08]  /*0060*/  LDC.64 R30, c[0x0][0x210] ;  /* 0x00008400ff1e7b82 */ /* 0x000f700000000a00 */
[----:B------:R-:W5:Y:S08]  /*0070*/  LDC.64 R28, c[0x0][0x220] ;  /* 0x00008800ff1c7b82 */ /* 0x000f700000000a00 */
[----:B------:R-:W5:Y:S01]  /*0080*/  LDC.64 R34, c[0x0][0x228] ;  /* 0x00008a00ff227b82 */ /* 0x000f620000000a00 */
[----:B-1----:R-:W-:-:S07]  /*0090*/  IMAD.SHL.U32 R25, R13, 0x20, RZ ;  /* 0x000000200d197824 */ /* 0x002fce00078e00ff */
[----:B------:R-:W1:Y:S01]  /*00a0*/  LDC.64 R32, c[0x0][0x230] ;  /* 0x00008c00ff207b82 */ /* 0x000e620000000a00 */
[----:B---3--:R-:W-:Y:S01]  /*00b0*/  IMAD.SHL.U32 R16, R3, 0x8, RZ ;  /* 0x0000000803107824 */ /* 0x008fe200078e00ff */
[----:B------:R-:W-:Y:S01]  /*00c0*/  SHF.R.U32.HI R2, RZ, 0x2, R3 ;  /* 0x00000002ff027819 */ /* 0x000fe20000011603 */
[----:B----4-:R-:W-:-:S03]  /*00d0*/  IMAD.SHL.U32 R24, R24, 0x20, RZ ;  /* 0x0000002018187824 */ /* 0x010fc600078e00ff */
[----:B------:R-:W-:Y:S02]  /*00e0*/  LOP3.LUT R16, R25, 0x18, R16, 0xf8, !PT ;  /* 0x0000001819107812 */ /* 0x000fe400078ef810 */
[----:B------:R-:W-:Y:S02]  /*00f0*/  SGXT.U32 R2, R2, 0x5 ;  /* 0x000000050202781a */ /* 0x000fe40000000000 */
[----:B------:R-:W-:Y:S02]  /*0100*/  SHF.R.S32.HI R5, RZ, 0x1f, R16 ;  /* 0x0000001fff057819 */ /* 0x000fe40000011410 */
[----:B------:R-:W-:Y:S02]  /*0110*/  SHF.R.S32.HI R13, RZ, 0x1a, R13 ;  /* 0x0000001aff0d7819 */ /* 0x000fe4000001140d */
[----:B------:R-:W-:Y:S02]  /*0120*/  LEA.HI R5, R5, R16, RZ, 0x9 ;  /* 0x0000001005057211 */ /* 0x000fe400078f48ff */
[----:B------:R-:W-:-:S02]  /*0130*/  LOP3.LUT R0, R24, R2, RZ, 0xfc, !PT ;  /* 0x0000000218007212 */ /* 0x000fc400078efcff */
[----:B------:R-:W-:Y:S02]  /*0140*/  LOP3.LUT R27, R5, 0xfffffe00, RZ, 0xc0, !PT ;  /* 0xfffffe00051b7812 */ /* 0x000fe400078ec0ff */
[----:B------:R-:W-:Y:S02]  /*0150*/  SHF.R.S32.HI R7, RZ, 0x9, R5 ;  /* 0x00000009ff077819 */ /* 0x000fe40000011405 */
[----:B------:R-:W-:Y:S02]  /*0160*/  CS2R R4, SRZ ;  /* 0x0000000000047805 */ /* 0x000fe4000001ff00 */
[----:B------:R-:W-:Y:S01]  /*0170*/  SGXT R13, R13, 0x1 ;  /* 0x000000010d0d781a */ /* 0x000fe20000000200 */
[C---:B------:R-:W-:Y:S01]  /*0180*/  IMAD.IADD R27, R16.reuse, 0x1, -R27 ;  /* 0x00000001101b7824 */ /* 0x040fe200078e0a1b */
[----:B------:R-:W-:Y:S01]  /*0190*/  LOP3.LUT R16, R16, 0x4, RZ, 0xfc, !PT ;  /* 0x0000000410107812 */ /* 0x000fe200078efcff */
[----:B------:R-:W-:Y:S01]  /*01a0*/  IMAD R7, R7, 0x33, R0 ;  /* 0x0000003307077824 */ /* 0x000fe200078e0200 */
[----:B------:R-:W-:Y:S01]  /*01b0*/  ISETP.GE.AND P0, PT, R0, 0x33, PT ;  /* 0x000000330000780c */ /* 0x000fe20003f06270 */
[----:B--2---:R-:W-:Y:S01]  /*01c0*/  IMAD.WIDE R8, R27, 0x4, R20 ;  /* 0x000000041b087825 */ /* 0x004fe200078e0214 */
[----:B------:R-:W-:-:S03]  /*01d0*/  LEA.HI R13, R13, R16, RZ, 0x9 ;  /* 0x000000100d0d7211 */ /* 0x000fc600078f48ff */
[----:B------:R-:W-:Y:S01]  /*01e0*/  IMAD.SHL.U32 R12, R7, 0x200, RZ ;  /* 0x00000200070c7824 */ /* 0x000fe200078e00ff */
[----:B------:R-:W-:Y:S02]  /*01f0*/  LOP3.LUT R13, R13, 0xfffffe00, RZ, 0xc0, !PT ;  /* 0xfffffe000d0d7812 */ /* 0x000fe400078ec0ff */
[----:B------:R-:W-:Y:S01]  /*0200*/  CS2R R6, SRZ ;  /* 0x0000000000067805 */ /* 0x000fe2000001ff00 */
[----:B------:R-:W2:Y:S01]  /*0210*/  LDG.E.EL.128 R8, desc[UR6][R8.64] ;  /* 0x0000000608087981 */ /* 0x000ea2000c2e1d00 */
[----:B------:R-:W-:Y:S02]  /*0220*/  IMAD.IADD R0, R27, 0x1, R12 ;  /* 0x000000011b007824 */ /* 0x000fe400078e020c */
[----:B------:R-:W-:Y:S02]  /*0230*/  IMAD.IADD R26, R16, 0x1, -R13 ;  /* 0x00000001101a7824 */ /* 0x000fe400078e0a0d */
[----:B-----5:R-:W-:-:S04]  /*0240*/  IMAD.WIDE R14, R0, 0x4, R30 ;  /* 0x00000004000e7825 */ /* 0x020fc800078e021e */
[----:B0-----:R-:W-:Y:S01]  /*0250*/  IMAD.WIDE R16, R27, 0x4, R28 ;  /* 0x000000041b107825 */ /* 0x001fe200078e021c */
[----:B------:R0:W2:Y:S05]  /*0260*/  @!P0 LDG.E.EL.128 R4, desc[UR6][R14.64] ;  /* 0x000000060e048981 */ /* 0x0000aa000c2e1d00 */
[----:B------:R-:W3:Y:S01]  /*0270*/  LDG.E.EL.128 R16, desc[UR6][R16.64] ;  /* 0x0000000610107981 */ /* 0x000ee2000c2e1d00 */
[C---:B------:R-:W-:Y:S02]  /*0280*/  IMAD.IADD R13, R26.reuse, 0x1, R12 ;  /* 0x000000011a0d7824 */ /* 0x040fe400078e020c */
[----:B------:R-:W-:Y:S01]  /*0290*/  IMAD.WIDE R20, R26, 0x4, R20 ;  /* 0x000000041a147825 */ /* 0x000fe200078e0214 */
[----:B0-----:R-:W-:-:S03]  /*02a0*/  CS2R R14, SRZ ;  /* 0x00000000000e7805 */ /* 0x001fc6000001ff00 */
[----:B------:R-:W-:Y:S01]  /*02b0*/  IMAD.WIDE R30, R13, 0x4, R30 ;  /* 0x000000040d1e7825 */ /* 0x000fe200078e021e */
[----:B------:R-:W-:Y:S01]  /*02c0*/  CS2R R12, SRZ ;  /* 0x00000000000c7805 */ /* 0x000fe2000001ff00 */
[----:B------:R-:W4:Y:S05]  /*02d0*/  LDG.E.EL.128 R20, desc[UR6][R20.64] ;  /* 0x0000000614147981 */ /* 0x000f2a000c2e1d00 */
[----:B------:R-:W4:Y:S01]  /*02e0*/  @!P0 LDG.E.EL.128 R12, desc[UR6][R30.64] ;  /* 0x000000061e0c8981 */ /* 0x000f22000c2e1d00 */
[----:B-1----:R-:W-:-:S04]  /*02f0*/  IMAD.WIDE R36, R27, 0x4, R32 ;  /* 0x000000041b247825 */ /* 0x002fc800078e0220 */
[----:B--2---:R-:W-:Y:S01]  /*0300*/  FADD R5, -R9, R5 ;  /* 0x0000000509057221 */ /* 0x004fe20000000100 */
[----:B---3--:R-:W-:-:S06]  /*0310*/  FADD R9, R16, 9.9999997473787516356e-06 ;  /* 0x3727c5ac10097421 */ /* 0x008fcc0000000000 */
[----:B------:R-:W0:Y:S01]  /*0320*/  MUFU.SQRT R9, R9 ;  /* 0x0000000900097308 */ /* 0x000e220000002000 */
[----:B------:R-:W-:Y:S01]  /*0330*/  FADD R19, R19, 9.9999997473787516356e-06 ;  /* 0x3727c5ac13137421 */ /* 0x000fe20000000000 */
[----:B------:R-:W-:Y:S01]  /*0340*/  FADD R6, -R10, R6 ;  /* 0x000000060a067221 */ /* 0x000fe20000000100 */
[----:B------:R-:W-:Y:S01]  /*0350*/  FADD R10, R17, 9.9999997473787516356e-06 ;  /* 0x3727c5ac110a7421 */ /* 0x000fe20000000000 */
[----:B------:R-:W-:Y:S01]  /*0360*/  FADD R4, -R8, R4 ;  /* 0x0000000408047221 */ /* 0x000fe20000000100 */
[----:B------:R-:W-:-:S03]  /*0370*/  FADD R18, R18, 9.9999997473787516356e-06 ;  /* 0x3727c5ac12127421 */ /* 0x000fc60000000000 */
[----:B------:R-:W1:Y:S01]  /*0380*/  MUFU.SQRT R8, R19 ;  /* 0x0000001300087308 */ /* 0x000e620000002000 */
[----:B------:R-:W-:Y:S01]  /*0390*/  FADD R7, -R11, R7 ;  /* 0x000000070b077221 */ /* 0x000fe20000000100 */
[----:B0-----:R-:W-:-:S06]  /*03a0*/  FSETP.GT.AND P6, PT, R9, 8.50705917302346158658e+37, PT ;  /* 0x7e8000000900780b */ /* 0x001fcc0003fc4000 */
[----:B------:R-:W0:Y:S01]  /*03b0*/  MUFU.SQRT R10, R10 ;  /* 0x0000000a000a7308 */ /* 0x000e220000002000 */
[----:B------:R-:W-:Y:S01]  /*03c0*/  FSETP.GEU.AND P1, PT, R9, 1.175494350822287508e-38, PT ;  /* 0x008000000900780b */ /* 0x000fe20003f2e000 */
[----:B------:R-:W-:-:S06]  /*03d0*/  IMAD.MOV.U32 R16, RZ, RZ, 0x3e800000 ;  /* 0x3e800000ff107424 */ /* 0x000fcc00078e00ff */
[----:B------:R-:W2:Y:S01]  /*03e0*/  MUFU.SQRT R11, R18 ;  /* 0x00000012000b7308 */ /* 0x000ea20000002000 */
[----:B----4-:R-:W-:Y:S01]  /*03f0*/  FADD R23, -R23, R15 ;  /* 0x0000000f17177221 */ /* 0x010fe20000000100 */
[----:B------:R-:W-:Y:S01]  /*0400*/  FSEL R15, R16, 1, P6 ;  /* 0x3f800000100f7808 */ /* 0x000fe20003000000 */
[----:B------:R-:W-:Y:S01]  /*0410*/  @P6 FMUL R9, R9, 0.25 ;  /* 0x3e80000009096820 */ /* 0x000fe20000400000 */
[----:B-1----:R-:W-:-:S03]  /*0420*/  FSETP.GT.AND P6, PT, R8, 8.50705917302346158658e+37, PT ;  /* 0x7e8000000800780b */ /* 0x002fc60003fc4000 */
[----:B------:R-:W-:Y:S01]  /*0430*/  @!P1 FMUL R15, R15, 16777216 ;  /* 0x4b8000000f0f9820 */ /* 0x000fe20000400000 */
[----:B------:R-:W-:Y:S01]  /*0440*/  @!P1 FMUL R9, R9, 16777216 ;  /* 0x4b80000009099820 */ /* 0x000fe20000400000 */
[----:B0-----:R-:W-:Y:S02]  /*0450*/  FSETP.GT.AND P2, PT, R10, 8.50705917302346158658e+37, PT ;  /* 0x7e8000000a00780b */ /* 0x001fe40003f44000 */
[----:B------:R-:W-:Y:S02]  /*0460*/  FSETP.GEU.AND P1, PT, R8, 1.175494350822287508e-38, PT ;  /* 0x008000000800780b */ /* 0x000fe40003f2e000 */
[C---:B--2---:R-:W-:Y:S02]  /*0470*/  FSETP.GT.AND P4, PT, R11.reuse, 8.50705917302346158658e+37, PT ;  /* 0x7e8000000b00780b */ /* 0x044fe40003f84000 */
[----:B------:R-:W-:Y:S02]  /*0480*/  FSETP.GEU.AND P3, PT, R10, 1.175494350822287508e-38, PT ;  /* 0x008000000a00780b */ /* 0x000fe40003f6e000 */
[----:B------:R-:W-:Y:S01]  /*0490*/  FSETP.GEU.AND P5, PT, R11, 1.175494350822287508e-38, PT ;  /* 0x008000000b00780b */ /* 0x000fe20003fae000 */
[----:B------:R-:W-:-:S04]  /*04a0*/  @P6 FMUL R8, R8, 0.25 ;  /* 0x3e80000008086820 */ /* 0x000fc80000400000 */
[----:B------:R-:W-:Y:S02]  /*04b0*/  @P2 FMUL R10, R10, 0.25 ;  /* 0x3e8000000a0a2820 */ /* 0x000fe40000400000 */
[----:B------:R-:W-:Y:S02]  /*04c0*/  @!P1 FMUL R8, R8, 16777216 ;  /* 0x4b80000008089820 */ /* 0x000fe40000400000 */
[----:B------:R-:W-:Y:S02]  /*04d0*/  @P4 FMUL R11, R11, 0.25 ;  /* 0x3e8000000b0b4820 */ /* 0x000fe40000400000 */
[----:B------:R-:W-:Y:S02]  /*04e0*/  @!P3 FMUL R10, R10, 16777216 ;  /* 0x4b8000000a0ab820 */ /* 0x000fe40000400000 */
[----:B------:R-:W0:Y:S01]  /*04f0*/  MUFU.RCP R8, R8 ;  /* 0x0000000800087308 */ /* 0x000e220000001000 */
[----:B------:R-:W-:Y:S01]  /*0500*/  @!P5 FMUL R11, R11, 16777216 ;  /* 0x4b8000000b0bd820 */ /* 0x000fe20000400000 */
[----:B------:R-:W-:Y:S01]  /*0510*/  FADD R21, -R21, R13 ;  /* 0x0000000d15157221 */ /* 0x000fe20000000100 */
[----:B------:R-:W-:-:S05]  /*0520*/  FSEL R13, R16, 1, P6 ;  /* 0x3f800000100d7808 */ /* 0x000fca0003000000 */
[----:B------:R1:W2:Y:S01]  /*0530*/  MUFU.RCP R18, R9 ;  /* 0x0000000900127308 */ /* 0x0002a20000001000 */
[----:B------:R-:W-:-:S07]  /*0540*/  FADD R20, -R20, R12 ;  /* 0x0000000c14147221 */ /* 0x000fce0000000100 */
[----:B------:R-:W3:Y:S01]  /*0550*/  MUFU.RCP R10, R10 ;  /* 0x0000000a000a7308 */ /* 0x000ee20000001000 */
[----:B-1----:R-:W-:Y:S01]  /*0560*/  FSEL R9, R16, 1, P2 ;  /* 0x3f80000010097808 */ /* 0x002fe20001000000 */
[----:B------:R-:W-:-:S06]  /*0570*/  @!P1 FMUL R13, R13, 16777216 ;  /* 0x4b8000000d0d9820 */ /* 0x000fcc0000400000 */
[----:B------:R-:W1:Y:S01]  /*0580*/  MUFU.RCP R11, R11 ;  /* 0x0000000b000b7308 */ /* 0x000e620000001000 */
[----:B------:R-:W-:Y:S01]  /*0590*/  FSEL R12, R16, 1, P4 ;  /* 0x3f800000100c7808 */ /* 0x000fe20002000000 */
[----:B------:R-:W-:Y:S01]  /*05a0*/  @!P3 FMUL R9, R9, 16777216 ;  /* 0x4b8000000909b820 */ /* 0x000fe20000400000 */
[----:B0-----:R-:W-:Y:S01]  /*05b0*/  FMUL R8, R8, R13 ;  /* 0x0000000d08087220 */ /* 0x001fe20000400000 */
[----:B--2---:R-:W-:Y:S02]  /*05c0*/  FMUL R17, R18, R15 ;  /* 0x0000000f12117220 */ /* 0x004fe40000400000 */
[----:B------:R-:W-:Y:S01]  /*05d0*/  @!P5 FMUL R12, R12, 16777216 ;  /* 0x4b8000000c0cd820 */ /* 0x000fe20000400000 */
[----:B---3--:R-:W-:Y:S01]  /*05e0*/  FMUL R10, R10, R9 ;  /* 0x000000090a0a7220 */ /* 0x008fe20000400000 */
[----:B------:R-:W-:Y:S01]  /*05f0*/  FMUL R18, R8, R7 ;  /* 0x0000000708127220 */ /* 0x000fe20000400000 */
[----:B------:R-:W-:-:S04]  /*0600*/  IMAD.WIDE R8, R27, 0x4, R34 ;  /* 0x000000041b087825 */ /* 0x000fc800078e0222 */
[----:B------:R-:W-:Y:S01]  /*0610*/  FADD R22, -R22, R14 ;  /* 0x0000000e16167221 */ /* 0x000fe20000000100 */
[----:B-1----:R-:W-:Y:S01]  /*0620*/  FMUL R11, R11, R12 ;  /* 0x0000000c0b0b7220 */ /* 0x002fe20000400000 */
[----:B------:R-:W-:Y:S01]  /*0630*/  FMUL R19, R10, R5 ;  /* 0x000000050a137220 */ /* 0x000fe20000400000 */
[----:B------:R-:W2:Y:S02]  /*0640*/  LDG.E.EL.128 R12, desc[UR6][R36.64] ;  /* 0x00000006240c7981 */ /* 0x000ea4000c2e1d00 */
[----:B------:R-:W-:Y:S02]  /*0650*/  FMUL R30, R11, R6 ;  /* 0x000000060b1e7220 */ /* 0x000fe40000400000 */
[----:B------:R-:W2:Y:S01]  /*0660*/  LDG.E.EL.128 R8, desc[UR6][R8.64] ;  /* 0x0000000608087981 */ /* 0x000ea2000c2e1d00 */
[----:B------:R-:W-:Y:S01]  /*0670*/  FMUL R17, R17, R4 ;  /* 0x0000000411117220 */ /* 0x000fe20000400000 */
[----:B------:R-:W-:-:S06]  /*0680*/  IMAD.WIDE R4, R26, 0x4, R28 ;  /* 0x000000041a047825 */ /* 0x000fcc00078e021c */
[----:B------:R-:W3:Y:S01]  /*0690*/  LDG.E.EL.128 R4, desc[UR6][R4.64] ;  /* 0x0000000604047981 */ /* 0x000ee2000c2e1d00 */
[----:B------:R-:W-:-:S04]  /*06a0*/  IMAD.WIDE R28, R26, 0x4, R34 ;  /* 0x000000041a1c7825 */ /* 0x000fc800078e0222 */
[----:B------:R-:W-:Y:S01]  /*06b0*/  IMAD.WIDE R26, R26, 0x4, R32 ;  /* 0x000000041a1a7825 */ /* 0x000fe200078e0220 */
[----:B------:R-:W0:Y:S03]  /*06c0*/  S2UR UR5, SR_CgaCtaId ;  /* 0x00000000000579c3 */ /* 0x000e260000008800 */
[----:B------:R-:W-:Y:S01]  /*06d0*/  IMAD.SHL.U32 R31, R3, 0x100, RZ ;  /* 0x00000100031f7824 */ /* 0x000fe200078e00ff */
[----:B------:R-:W-:-:S04]  /*06e0*/  UMOV UR4, 0x400 ;  /* 0x0000040000047882 */ /* 0x000fc80000000000 */
[----:B------:R-:W-:-:S04]  /*06f0*/  LOP3.LUT R31, R31, 0x300, RZ, 0xc0, !PT ;  /* 0x000003001f1f7812 */ /* 0x000fc800078ec0ff */
[----:B------:R-:W-:Y:S01]  /*0700*/  LOP3.LUT R2, R31, R2, RZ, 0xfc, !PT ;  /* 0x000000021f027212 */ /* 0x000fe200078efcff */
[----:B0-----:R-:W-:-:S06]  /*0710*/  UPRMT UR4, UR5, 0x654, UR4 ;  /* 0x0000065405047896 */ /* 0x001fcc0008000004 */
[----:B------:R-:W-:-:S05]  /*0720*/  LEA.HI R33, R31, UR4, RZ, 0x1d ;  /* 0x000000041f217c11 */ /* 0x000fca000f8fe8ff */
[----:B------:R-:W-:Y:S02]  /*0730*/  IMAD R33, R2, 0x4, R33 ;  /* 0x0000000402217824 */ /* 0x000fe400078e0221 */
[----:B--2---:R-:W-:Y:S01]  /*0740*/  FFMA R18, R11, R18, R15 ;  /* 0x000000120b127223 */ /* 0x004fe2000000000f */
[----:B------:R-:W-:Y:S01]  /*0750*/  FFMA R30, R10, R30, R14 ;  /* 0x0000001e0a1e7223 */ /* 0x000fe2000000000e */
[----:B------:R-:W-:Y:S01]  /*0760*/  FFMA R19, R9, R19, R13 ;  /* 0x0000001309137223 */ /* 0x000fe2000000000d */
[----:B------:R-:W-:Y:S02]  /*0770*/  FFMA R17, R8, R17, R12 ;  /* 0x0000001108117223 */ /* 0x000fe4000000000c */
[----:B------:R-:W2:Y:S04]  /*0780*/  LDG.E.EL.128 R8, desc[UR6][R28.64] ;  /* 0x000000061c087981 */ /* 0x000ea8000c2e1d00 */
[----:B------:R0:W2:Y:S01]  /*0790*/  LDG.E.EL.128 R12, desc[UR6][R26.64] ;  /* 0x000000061a0c7981 */ /* 0x0000a2000c2e1d00 */
[----:B---3--:R-:W-:Y:S01]  /*07a0*/  FADD R4, R4, 9.9999997473787516356e-06 ;  /* 0x3727c5ac04047421 */ /* 0x008fe20000000000 */
[----:B------:R-:W-:-:S04]  /*07b0*/  FSETP.GEU.AND P1, PT, R17, RZ, PT ;  /* 0x000000ff1100720b */ /* 0x000fc80003f2e000 */
[----:B------:R-:W-:Y:S01]  /*07c0*/  FSEL R32, R17, RZ, P1 ;  /* 0x000000ff11207208 */ /* 0x000fe20000800000 */
[----:B0-----:R-:W0:Y:S01]  /*07d0*/  MUFU.SQRT R26, R4 ;  /* 0x00000004001a7308 */ /* 0x001e220000002000 */
[----:B------:R-:W-:-:S04]  /*07e0*/  FSETP.GEU.AND P1, PT, R19, RZ, PT ;  /* 0x000000ff1300720b */ /* 0x000fc80003f2e000 */
[----:B------:R-:W-:Y:S02]  /*07f0*/  FSEL R19, R19, RZ, P1 ;  /* 0x000000ff13137208 */ /* 0x000fe40000800000 */
[C---:B------:R-:W-:Y:S02]  /*0800*/  FSETP.GEU.AND P1, PT, R30.reuse, RZ, PT ;  /* 0x000000ff1e00720b */ /* 0x040fe40003f2e000 */
[----:B------:R-:W-:Y:S02]  /*0810*/  LOP3.LUT R17, R31, 0x20, RZ, 0xfc, !PT ;  /* 0x000000201f117812 */ /* 0x000fe400078efcff */
[----:B------:R-:W-:Y:S02]  /*0820*/  FSEL R30, R30, RZ, P1 ;  /* 0x000000ff1e1e7208 */ /* 0x000fe40000800000 */
[----:B------:R-:W-:Y:S02]  /*0830*/  LEA.HI R17, R17, UR4, RZ, 0x1d ;  /* 0x0000000411117c11 */ /* 0x000fe4000f8fe8ff */
[----:B0-----:R-:W-:-:S02]  /*0840*/  FSETP.GT.AND P1, PT, R26, 8.50705917302346158658e+37, PT ;  /* 0x7e8000001a00780b */ /* 0x001fc40003f24000 */
[----:B------:R-:W-:Y:S01]  /*0850*/  FSETP.GEU.AND P3, PT, R26, 1.175494350822287508e-38, PT ;  /* 0x008000001a00780b */ /* 0x000fe20003f6e000 */
[----:B------:R-:W-:Y:S01]  /*0860*/  IMAD R28, R2, 0x4, R17 ;  /* 0x00000004021c7824 */ /* 0x000fe200078e0211 */
[----:B------:R-:W-:-:S04]  /*0870*/  LOP3.LUT R17, R31, 0x40, RZ, 0xfc, !PT ;  /* 0x000000401f117812 */ /* 0x000fc800078efcff */
[----:B------:R-:W-:-:S05]  /*0880*/  LEA.HI R17, R17, UR4, RZ, 0x1d ;  /* 0x0000000411117c11 */ /* 0x000fca000f8fe8ff */
[----:B------:R-:W-:Y:S01]  /*0890*/  @P1 FMUL R26, R26, 0.25 ;  /* 0x3e8000001a1a1820 */ /* 0x000fe20000400000 */
[----:B------:R-:W-:Y:S02]  /*08a0*/  IMAD R27, R2, 0x4, R17 ;  /* 0x00000004021b7824 */ /* 0x000fe400078e0211 */
[----:B------:R-:W-:Y:S01]  /*08b0*/  FADD R5, R5, 9.9999997473787516356e-06 ;  /* 0x3727c5ac05057421 */ /* 0x000fe20000000000 */
[----:B------:R-:W-:Y:S01]  /*08c0*/  @!P3 FMUL R26, R26, 16777216 ;  /* 0x4b8000001a1ab820 */ /* 0x000fe20000400000 */
[----:B------:R-:W-:Y:S03]  /*08d0*/  STS [R33], R32 ;  /* 0x0000002021007388 */ /* 0x000fe60000000800 */
[----:B------:R-:W0:Y:S01]  /*08e0*/  MUFU.RCP R17, R26 ;  /* 0x0000001a00117308 */ /* 0x000e220000001000 */
[----:B------:R1:W-:Y:S04]  /*08f0*/  STS [R28+0x80], R19 ;  /* 0x000080131c007388 */ /* 0x0003e80000000800 */
[----:B------:R3:W-:Y:S01]  /*0900*/  STS [R27+0x100], R30 ;  /* 0x0001001e1b007388 */ /* 0x0007e20000000800 */
[----:B-1----:R-:W-:-:S02]  /*0910*/  FSEL R28, R16, 1, P1 ;  /* 0x3f800000101c7808 */ /* 0x002fc40000800000 */
[----:B---3--:R-:W1:Y:S03]  /*0920*/  MUFU.SQRT R27, R5 ;  /* 0x00000005001b7308 */ /* 0x008e660000002000 */
[----:B------:R-:W-:Y:S01]  /*0930*/  @!P3 FMUL R28, R28, 16777216 ;  /* 0x4b8000001c1cb820 */ /* 0x000fe20000400000 */
[----:B------:R-:W-:-:S03]  /*0940*/  FADD R6, R6, 9.9999997473787516356e-06 ;  /* 0x3727c5ac06067421 */ /* 0x000fc60000000000 */
[----:B0-----:R-:W-:Y:S02]  /*0950*/  FMUL R17, R17, R28 ;  /* 0x0000001c11117220 */ /* 0x001fe40000400000 */
[----:B------:R-:W0:Y:S01]  /*0960*/  MUFU.SQRT R28, R6 ;  /* 0x00000006001c7308 */ /* 0x000e220000002000 */
[C---:B-1----:R-:W-:Y:S02]  /*0970*/  FSETP.GT.AND P1, PT, R27.reuse, 8.50705917302346158658e+37, PT ;  /* 0x7e8000001b00780b */ /* 0x042fe40003f24000 */
[----:B------:R-:W-:Y:S02]  /*0980*/  FSETP.GEU.AND P3, PT, R27, 1.175494350822287508e-38, PT ;  /* 0x008000001b00780b */ /* 0x000fe40003f6e000 */
[----:B------:R-:W-:-:S09]  /*0990*/  FSEL R26, R16, 1, P1 ;  /* 0x3f800000101a7808 */ /* 0x000fd20000800000 */
[----:B------:R-:W-:Y:S01]  /*09a0*/  @P1 FMUL R27, R27, 0.25 ;  /* 0x3e8000001b1b1820 */ /* 0x000fe20000400000 */
[----:B0-----:R-:W-:Y:S01]  /*09b0*/  FSETP.GT.AND P1, PT, R28, 8.50705917302346158658e+37, PT ;  /* 0x7e8000001c00780b */ /* 0x001fe20003f24000 */
[----:B------:R-:W-:Y:S02]  /*09c0*/  @!P3 FMUL R26, R26, 16777216 ;  /* 0x4b8000001a1ab820 */ /* 0x000fe40000400000 */
[----:B------:R-:W-:Y:S01]  /*09d0*/  @!P3 FMUL R27, R27, 16777216 ;  /* 0x4b8000001b1bb820 */ /* 0x000fe20000400000 */
[----:B------:R-:W-:Y:S01]  /*09e0*/  FSETP.GEU.AND P3, PT, R28, 1.175494350822287508e-38, PT ;  /* 0x008000001c00780b */ /* 0x000fe20003f6e000 */
[----:B------:R-:W-:-:S04]  /*09f0*/  FADD R7, R7, 9.9999997473787516356e-06 ;  /* 0x3727c5ac07077421 */ /* 0x000fc80000000000 */
[----:B------:R-:W0:Y:S04]  /*0a00*/  MUFU.SQRT R4, R7 ;  /* 0x0000000700047308 */ /* 0x000e280000002000 */
[----:B------:R-:W-:-:S04]  /*0a10*/  @P1 FMUL R28, R28, 0.25 ;  /* 0x3e8000001c1c1820 */ /* 0x000fc80000400000 */
[----:B------:R-:W-:Y:S01]  /*0a20*/  @!P3 FMUL R28, R28, 16777216 ;  /* 0x4b8000001c1cb820 */ /* 0x000fe20000400000 */
[----:B------:R-:W-:-:S05]  /*0a30*/  FSEL R5, R16, 1, P1 ;  /* 0x3f80000010057808 */ /* 0x000fca0000800000 */
[----:B------:R-:W1:Y:S01]  /*0a40*/  MUFU.RCP R28, R28 ;  /* 0x0000001c001c7308 */ /* 0x000e620000001000 */
[C---:B0-----:R-:W-:Y:S01]  /*0a50*/  FSETP.GT.AND P1, PT, R4.reuse, 8.50705917302346158658e+37, PT ;  /* 0x7e8000000400780b */ /* 0x041fe20003f24000 */
[----:B------:R-:W-:Y:S01]  /*0a60*/  @!P3 FMUL R5, R5, 16777216 ;  /* 0x4b8000000505b820 */ /* 0x000fe20000400000 */
[----:B------:R-:W-:-:S05]  /*0a70*/  FSETP.GEU.AND P3, PT, R4, 1.175494350822287508e-38, PT ;  /* 0x008000000400780b */ /* 0x000fca0003f6e000 */
[----:B------:R-:W0:Y:S01]  /*0a80*/  MUFU.RCP R27, R27 ;  /* 0x0000001b001b7308 */ /* 0x000e220000001000 */
[----:B-1----:R-:W-:-:S05]  /*0a90*/  FMUL R5, R28, R5 ;  /* 0x000000051c057220 */ /* 0x002fca0000400000 */
[----:B------:R-:W-:Y:S01]  /*0aa0*/  @P1 FMUL R4, R4, 0.25 ;  /* 0x3e80000004041820 */ /* 0x000fe20000400000 */
[----:B------:R-:W-:-:S03]  /*0ab0*/  FMUL R5, R5, R22 ;  /* 0x0000001605057220 */ /* 0x000fc60000400000 */
[----:B------:R-:W-:Y:S01]  /*0ac0*/  @!P3 FMUL R4, R4, 16777216 ;  /* 0x4b8000000404b820 */ /* 0x000fe20000400000 */
[----:B0-----:R-:W-:Y:S01]  /*0ad0*/  FMUL R26, R27, R26 ;  /* 0x0000001a1b1a7220 */ /* 0x001fe20000400000 */
[----:B------:R-:W-:-:S03]  /*0ae0*/  LOP3.LUT R6, R31, 0xa0, RZ, 0xfc, !PT ;  /* 0x000000a01f067812 */ /* 0x000fc600078efcff */
[----:B------:R-:W-:Y:S01]  /*0af0*/  FMUL R22, R26, R21 ;  /* 0x000000151a167220 */ /* 0x000fe20000400000 */
[----:B------:R-:W-:Y:S01]  /*0b00*/  LOP3.LUT R21, R31, 0xc0, RZ, 0xfc, !PT ;  /* 0x000000c01f157812 */ /* 0x000fe200078efcff */
[----:B------:R-:W0:Y:S03]  /*0b10*/  MUFU.RCP R4, R4 ;  /* 0x0000000400047308 */ /* 0x000e260000001000 */
[----:B------:R-:W-:Y:S02]  /*0b20*/  LEA.HI R21, R21, UR4, RZ, 0x1d ;  /* 0x0000000415157c11 */ /* 0x000fe4000f8fe8ff */
[C---:B------:R-:W-:Y:S02]  /*0b30*/  LOP3.LUT R29, R31.reuse, 0x80, RZ, 0xfc, !PT ;  /* 0x000000801f1d7812 */ /* 0x040fe400078efcff */
[----:B------:R-:W-:Y:S02]  /*0b40*/  LOP3.LUT R27, R31, 0xe0, RZ, 0xfc, !PT ;  /* 0x000000e01f1b7812 */ /* 0x000fe400078efcff */
[----:B------:R-:W-:Y:S01]  /*0b50*/  SHF.R.U32.HI R26, RZ, 0x5, R3 ;  /* 0x00000005ff1a7819 */ /* 0x000fe20000011603 */
[----:B------:R-:W-:Y:S01]  /*0b60*/  FMUL R17, R17, R20 ;  /* 0x0000001411117220 */ /* 0x000fe20000400000 */
[----:B------:R-:W-:-:S02]  /*0b70*/  LEA.HI R29, R29, UR4, RZ, 0x1d ;  /* 0x000000041d1d7c11 */ /* 0x000fc4000f8fe8ff */
[----:B------:R-:W-:Y:S02]  /*0b80*/  LEA.HI R27, R27, UR4, RZ, 0x1d ;  /* 0x000000041b1b7c11 */ /* 0x000fe4000f8fe8ff */
[----:B------:R-:W-:Y:S02]  /*0b90*/  SGXT.U32 R26, R26, 0x2 ;  /* 0x000000021a1a781a */ /* 0x000fe40000000000 */
[----:B------:R-:W-:Y:S02]  /*0ba0*/  FSETP.GEU.AND P5, PT, R18, RZ, PT ;  /* 0x000000ff1200720b */ /* 0x000fe40003fae000 */
[----:B------:R-:W-:Y:S02]  /*0bb0*/  FSETP.GTU.AND P4, PT, R30, RZ, PT ;  /* 0x000000ff1e00720b */ /* 0x000fe40003f8c000 */
[----:B------:R-:W-:Y:S01]  /*0bc0*/  FSETP.GTU.AND P2, PT, R32, RZ, PT ;  /* 0x000000ff2000720b */ /* 0x000fe20003f4c000 */
[----:B--2---:R-:W-:Y:S01]  /*0bd0*/  FFMA R10, R10, R5, R14 ;  /* 0x000000050a0a7223 */ /* 0x004fe2000000000e */
[----:B------:R-:W-:-:S04]  /*0be0*/  LOP3.LUT R5, R31, 0x60, RZ, 0xfc, !PT ;  /* 0x000000601f057812 */ /* 0x000fc800078efcff */
[----:B------:R-:W-:Y:S02]  /*0bf0*/  LEA.HI R7, R5, UR4, RZ, 0x1d ;  /* 0x0000000405077c11 */ /* 0x000fe4000f8fe8ff */
[----:B------:R-:W-:-:S05]  /*0c00*/  LEA.HI R5, R6, UR4, RZ, 0x1d ;  /* 0x0000000406057c11 */ /* 0x000fca000f8fe8ff */
[C---:B------:R-:W-:Y:S02]  /*0c10*/  IMAD R6, R2.reuse, 0x4, R5 ;  /* 0x0000000402067824 */ /* 0x040fe400078e0205 */
[----:B------:R-:W-:Y:S01]  /*0c20*/  IMAD R5, R2, 0x4, R21 ;  /* 0x0000000402057824 */ /* 0x000fe200078e0215 */
[----:B------:R-:W-:Y:S02]  /*0c30*/  FSEL R21, R16, 1, P1 ;  /* 0x3f80000010157808 */ /* 0x000fe40000800000 */
[----:B------:R-:W-:-:S03]  /*0c40*/  LOP3.LUT R16, R24, 0x1f, R3, 0xf8, !PT ;  /* 0x0000001f18107812 */ /* 0x000fc600078ef803 */
[----:B------:R-:W-:Y:S01]  /*0c50*/  @!P3 FMUL R21, R21, 16777216 ;  /* 0x4b8000001515b820 */ /* 0x000fe20000400000 */
[----:B------:R-:W-:-:S03]  /*0c60*/  IMAD R7, R2, 0x4, R7 ;  /* 0x0000000402077824 */ /* 0x000fc600078e0207 */
[----:B0-----:R-:W-:Y:S01]  /*0c70*/  FMUL R24, R4, R21 ;  /* 0x0000001504187220 */ /* 0x001fe20000400000 */
[----:B------:R-:W-:Y:S02]  /*0c80*/  IMAD R14, R2, 0x4, R29 ;  /* 0x00000004020e7824 */ /* 0x000fe400078e021d */
[----:B------:R-:W-:Y:S01]  /*0c90*/  FFMA R21, R8, R17, R12 ;  /* 0x0000001108157223 */ /* 0x000fe2000000000c */
[----:B------:R-:W-:Y:S02]  /*0ca0*/  IMAD R2, R2, 0x4, R27 ;  /* 0x0000000402027824 */ /* 0x000fe400078e021b */
[----:B------:R-:W-:Y:S01]  /*0cb0*/  FMUL R24, R24, R23 ;  /* 0x0000001718187220 */ /* 0x000fe20000400000 */
[----:B------:R-:W-:Y:S01]  /*0cc0*/  LOP3.LUT R27, R25, R26, RZ, 0xfc, !PT ;  /* 0x0000001a191b7212 */ /* 0x000fe200078efcff */
[----:B------:R-:W-:Y:S01]  /*0cd0*/  FFMA R25, R9, R22, R13 ;  /* 0x0000001609197223 */ /* 0x000fe2000000000d */
[----:B------:R-:W-:Y:S01]  /*0ce0*/  FSETP.GEU.AND P6, PT, R21, RZ, PT ;  /* 0x000000ff1500720b */ /* 0x000fe20003fce000 */
[----:B------:R-:W-:Y:S01]  /*0cf0*/  FFMA R15, R11, R24, R15 ;  /* 0x000000180b0f7223 */ /* 0x000fe2000000000f */
[----:B------:R-:W-:-:S02]  /*0d00*/  FSEL R22, R18, RZ, P5 ;  /* 0x000000ff12167208 */ /* 0x000fc40002800000 */
[----:B------:R-:W-:Y:S02]  /*0d10*/  FSETP.GEU.AND P3, PT, R25, RZ, PT ;  /* 0x000000ff1900720b */ /* 0x000fe40003f6e000 */
[----:B------:R-:W-:Y:S02]  /*0d20*/  FSEL R21, R21, RZ, P6 ;  /* 0x000000ff15157208 */ /* 0x000fe40003000000 */
[C---:B------:R-:W-:Y:S02]  /*0d30*/  FSETP.GEU.AND P5, PT, R10.reuse, RZ, PT ;  /* 0x000000ff0a00720b */ /* 0x040fe40003fae000 */
[----:B------:R-:W-:Y:S02]  /*0d40*/  FSETP.GEU.AND P6, PT, R15, RZ, PT ;  /* 0x000000ff0f00720b */ /* 0x000fe40003fce000 */
[----:B------:R-:W-:Y:S02]  /*0d50*/  FSEL R11, R25, RZ, P3 ;  /* 0x000000ff190b7208 */ /* 0x000fe40001800000 */
[----:B------:R-:W-:Y:S01]  /*0d60*/  FSEL R18, R10, RZ, P5 ;  /* 0x000000ff0a127208 */ /* 0x000fe20002800000 */
[----:B------:R0:W-:Y:S01]  /*0d70*/  STS [R7+0x180], R22 ;  /* 0x0001801607007388 */ /* 0x0001e20000000800 */
[----:B------:R-:W-:-:S03]  /*0d80*/  FSEL R23, R15, RZ, P6 ;  /* 0x000000ff0f177208 */ /* 0x000fc60003000000 */
[----:B------:R1:W-:Y:S04]  /*0d90*/  STS [R14+0x200], R21 ;  /* 0x000200150e007388 */ /* 0x0003e80000000800 */
[----:B------:R-:W-:Y:S01]  /*0da0*/  STS [R6+0x280], R11 ;  /* 0x0002800b06007388 */ /* 0x000fe20000000800 */
[----:B------:R-:W-:-:S03]  /*0db0*/  SHF.R.U32.HI R10, RZ, 0x3, R3 ;  /* 0x00000003ff0a7819 */ /* 0x000fc60000011603 */
[----:B------:R-:W-:Y:S01]  /*0dc0*/  STS [R5+0x300], R18 ;  /* 0x0003001205007388 */ /* 0x000fe20000000800 */
[----:B------:R-:W-:-:S03]  /*0dd0*/  LOP3.LUT R3, R3, 0x7f, RZ, 0xc0, !PT ;  /* 0x0000007f03037812 */ /* 0x000fc600078ec0ff */
[----:B------:R2:W-:Y:S01]  /*0de0*/  STS [R2+0x380], R23 ;  /* 0x0003801702007388 */ /* 0x0005e20000000800 */
[----:B------:R-:W-:Y:S02]  /*0df0*/  LOP3.LUT R10, R10, 0xc, RZ, 0xc0, !PT ;  /* 0x0000000c0a0a7812 */ /* 0x000fe400078ec0ff */
[----:B------:R-:W-:Y:S01]  /*0e00*/  LOP3.LUT R15, R3, 0x80, RZ, 0xfc, !PT ;  /* 0x00000080030f7812 */ /* 0x000fe200078efcff */
[----:B------:R-:W-:Y:S01]  /*0e10*/  IMAD R20, R27, 0x33, R16 ;  /* 0x000000331b147824 */ /* 0x000fe200078e0210 */
[----:B0-----:R-:W-:Y:S02]  /*0e20*/  LOP3.LUT R7, R3, 0x100, RZ, 0xfc, !PT ;  /* 0x0000010003077812 */ /* 0x001fe400078efcff */
[C---:B------:R-:W-:Y:S02]  /*0e30*/  LOP3.LUT R13, R27.reuse, 0x18, RZ, 0xfc, !PT ;  /* 0x000000181b0d7812 */ /* 0x040fe400078efcff */
[C---:B------:R-:W-:Y:S02]  /*0e40*/  LOP3.LUT R33, R27.reuse, 0x14, RZ, 0xfc, !PT ;  /* 0x000000141b217812 */ /* 0x040fe400078efcff */
[----:B------:R-:W-:-:S02]  /*0e50*/  LOP3.LUT R35, R27, 0x10, RZ, 0xfc, !PT ;  /* 0x000000101b237812 */ /* 0x000fc400078efcff */
[C---:B------:R-:W-:Y:S02]  /*0e60*/  LOP3.LUT R9, R27.reuse, 0xc, RZ, 0xfc, !PT ;  /* 0x0000000c1b097812 */ /* 0x040fe400078efcff */
[C---:B------:R-:W-:Y:S02]  /*0e70*/  LOP3.LUT R31, R27.reuse, 0x8, RZ, 0xfc, !PT ;  /* 0x000000081b1f7812 */ /* 0x040fe400078efcff */
[C---:B------:R-:W-:Y:S02]  /*0e80*/  LOP3.LUT R29, R27.reuse, 0x1c, RZ, 0xfc, !PT ;  /* 0x0000001c1b1d7812 */ /* 0x040fe400078efcff */
[----:B------:R-:W-:Y:S02]  /*0e90*/  LOP3.LUT R17, R27, 0x4, RZ, 0xfc, !PT ;  /* 0x000000041b117812 */ /* 0x000fe400078efcff */
[C---:B------:R-:W-:Y:S01]  /*0ea0*/  LOP3.LUT R24, R3.reuse, 0x180, RZ, 0xfc, !PT ;  /* 0x0000018003187812 */ /* 0x040fe200078efcff */
[----:B------:R-:W-:Y:S01]  /*0eb0*/  VIADD R10, R10, UR4 ;  /* 0x000000040a0a7c36 */ /* 0x000fe20008000000 */
[----:B------:R-:W-:-:S02]  /*0ec0*/  LOP3.LUT R25, R3, 0x200, RZ, 0xfc, !PT ;  /* 0x0000020003197812 */ /* 0x000fc400078efcff */
[C---:B------:R-:W-:Y:S02]  /*0ed0*/  LOP3.LUT R27, R3.reuse, 0x280, RZ, 0xfc, !PT ;  /* 0x00000280031b7812 */ /* 0x040fe400078efcff */
[----:B-1----:R-:W-:Y:S02]  /*0ee0*/  SHF.R.U32.HI R14, RZ, 0x3, R15 ;  /* 0x00000003ff0e7819 */ /* 0x002fe4000001160f */
[----:B--2---:R-:W-:Y:S02]  /*0ef0*/  SHF.R.U32.HI R2, RZ, 0x3, R7 ;  /* 0x00000003ff027819 */ /* 0x004fe40000011607 */
[C---:B------:R-:W-:Y:S02]  /*0f00*/  LOP3.LUT R26, R3.reuse, 0x300, RZ, 0xfc, !PT ;  /* 0x00000300031a7812 */ /* 0x040fe400078efcff */
[----:B------:R-:W-:Y:S02]  /*0f10*/  LOP3.LUT R6, R3, 0x380, RZ, 0xfc, !PT ;  /* 0x0000038003067812 */ /* 0x000fe400078efcff */
[----:B------:R-:W-:-:S02]  /*0f20*/  SHF.R.U32.HI R15, RZ, 0x3, R24 ;  /* 0x00000003ff0f7819 */ /* 0x000fc40000011618 */
[----:B------:R-:W-:Y:S02]  /*0f30*/  SHF.R.U32.HI R5, RZ, 0x3, R25 ;  /* 0x00000003ff057819 */ /* 0x000fe40000011619 */
[----:B------:R-:W-:Y:S01]  /*0f40*/  SHF.R.U32.HI R7, RZ, 0x3, R27 ;  /* 0x00000003ff077819 */ /* 0x000fe2000001161b */
[----:B------:R-:W-:Y:S01]  /*0f50*/  IMAD R27, R3, 0x4, R10 ;  /* 0x00000004031b7824 */ /* 0x000fe200078e020a */
[----:B------:R-:W-:Y:S01]  /*0f60*/  BAR.SYNC.DEFER_BLOCKING 0x0 ;  /* 0x0000000000007b1d */ /* 0x000fe20000010000 */
[----:B------:R-:W-:Y:S02]  /*0f70*/  LOP3.LUT R14, R14, 0x1c, RZ, 0xc0, !PT ;  /* 0x0000001c0e0e7812 */ /* 0x000fe400078ec0ff */
[----:B------:R-:W-:Y:S02]  /*0f80*/  LOP3.LUT R10, R2, 0x2c, RZ, 0xc0, !PT ;  /* 0x0000002c020a7812 */ /* 0x000fe400078ec0ff */
[----:B------:R-:W-:Y:S02]  /*0f90*/  SHF.R.U32.HI R26, RZ, 0x3, R26 ;  /* 0x00000003ff1a7819 */ /* 0x000fe4000001161a */
[----:B------:R-:W-:-:S02]  /*0fa0*/  SHF.R.U32.HI R6, RZ, 0x3, R6 ;  /* 0x00000003ff067819 */ /* 0x000fc40000011606 */
[----:B------:R-:W-:Y:S02]  /*0fb0*/  LOP3.LUT R2, R15, 0x3c, RZ, 0xc0, !PT ;  /* 0x0000003c0f027812 */ /* 0x000fe400078ec0ff */
[----:B------:R-:W-:Y:S01]  /*0fc0*/  LOP3.LUT R5, R5, 0x4c, RZ, 0xc0, !PT ;  /* 0x0000004c05057812 */ /* 0x000fe200078ec0ff */
[----:B------:R-:W-:Y:S01]  /*0fd0*/  VIADD R14, R14, UR4 ;  /* 0x000000040e0e7c36 */ /* 0x000fe20008000000 */
[----:B------:R-:W-:Y:S01]  /*0fe0*/  LOP3.LUT R7, R7, 0x5c, RZ, 0xc0, !PT ;  /* 0x0000005c07077812 */ /* 0x000fe200078ec0ff */
[----:B------:R-:W-:Y:S01]  /*0ff0*/  VIADD R10, R10, UR4 ;  /* 0x000000040a0a7c36 */ /* 0x000fe20008000000 */
[----:B------:R-:W-:Y:S01]  /*1000*/  LOP3.LUT R26, R26, 0x6c, RZ, 0xc0, !PT ;  /* 0x0000006c1a1a7812 */ /* 0x000fe200078ec0ff */
[----:B------:R-:W-:Y:S01]  /*1010*/  VIADD R30, R2, UR4 ;  /* 0x00000004021e7c36 */ /* 0x000fe20008000000 */
[----:B------:R-:W-:Y:S01]  /*1020*/  LOP3.LUT R6, R6, 0x7c, RZ, 0xc0, !PT ;  /* 0x0000007c06067812 */ /* 0x000fe200078ec0ff */
[----:B------:R-:W-:Y:S02]  /*1030*/  VIADD R28, R5, UR4 ;  /* 0x00000004051c7c36 */ /* 0x000fe40008000000 */
[----:B------:R-:W-:-:S02]  /*1040*/  VIADD R2, R7, UR4 ;  /* 0x0000000407027c36 */ /* 0x000fc40008000000 */
[C---:B------:R-:W-:Y:S01]  /*1050*/  IMAD R25, R3.reuse, 0x4, R14 ;  /* 0x0000000403197824 */ /* 0x040fe200078e020e */
[----:B------:R-:W0:Y:S01]  /*1060*/  LDS R27, [R27] ;  /* 0x000000001b1b7984 */ /* 0x000e220000000800 */
[C---:B------:R-:W-:Y:S02]  /*1070*/  IMAD R15, R3.reuse, 0x4, R10 ;  /* 0x00000004030f7824 */ /* 0x040fe400078e020a */
[----:B------:R-:W-:Y:S02]  /*1080*/  VIADD R26, R26, UR4 ;  /* 0x000000041a1a7c36 */ /* 0x000fe40008000000 */
[----:B------:R-:W1:Y:S01]  /*1090*/  LDS R25, [R25+0x200] ;  /* 0x0002000019197984 */ /* 0x000e620000000800 */
[----:B------:R-:W-:Y:S01]  /*10a0*/  VIADD R24, R6, UR4 ;  /* 0x0000000406187c36 */ /* 0x000fe20008000000 */
[----:B------:R-:W-:Y:S01]  /*10b0*/  ISETP.GE.AND P1, PT, R16, 0x33, PT ;  /* 0x000000331000780c */ /* 0x000fe20003f26270 */
[C---:B------:R-:W-:Y:S01]  /*10c0*/  IMAD R14, R3.reuse, 0x4, R30 ;  /* 0x00000004030e7824 */ /* 0x040fe200078e021e */
[----:B------:R-:W2:Y:S01]  /*10d0*/  LDS R15, [R15+0x400] ;  /* 0x000400000f0f7984 */ /* 0x000ea20000000800 */
[C---:B------:R-:W-:Y:S01]  /*10e0*/  IMAD R10, R3.reuse, 0x4, R28 ;  /* 0x00000004030a7824 */ /* 0x040fe200078e021c */
[----:B------:R-:W3:Y:S01]  /*10f0*/  LDC.64 R6, c[0x0][0x238] ;  /* 0x00008e00ff067b82 */ /* 0x000ee20000000a00 */
[C---:B------:R-:W-:Y:S01]  /*1100*/  IMAD R5, R3.reuse, 0x4, R2 ;  /* 0x0000000403057824 */ /* 0x040fe200078e0202 */
[----:B------:R-:W-:Y:S01]  /*1110*/  FSETP.GTU.AND P5, PT, R22, RZ, PT ;  /* 0x000000ff1600720b */ /* 0x000fe20003fac000 */
[C---:B------:R-:W-:Y:S01]  /*1120*/  IMAD R26, R3.reuse, 0x4, R26 ;  /* 0x00000004031a7824 */ /* 0x040fe200078e021a */
[----:B------:R-:W4:Y:S01]  /*1130*/  LDS R14, [R14+0x600] ;  /* 0x000600000e0e7984 */ /* 0x000f220000000800 */
[----:B------:R-:W-:Y:S01]  /*1140*/  IMAD R2, R3, 0x4, R24 ;  /* 0x0000000403027824 */ /* 0x000fe200078e0218 */
[----:B------:R-:W-:-:S02]  /*1150*/  FSETP.GTU.AND P3, PT, R19, RZ, PT ;  /* 0x000000ff1300720b */ /* 0x000fc40003f6c000 */
[----:B------:R-:W-:Y:S01]  /*1160*/  FSETP.GTU.AND P6, PT, R18, RZ, PT ;  /* 0x000000ff1200720b */ /* 0x000fe20003fcc000 */
[----:B------:R-:W5:Y:S01]  /*1170*/  LDS R10, [R10+0x800] ;  /* 0x000800000a0a7984 */ /* 0x000f620000000800 */
[----:B------:R-:W-:Y:S01]  /*1180*/  IMAD R17, R17, 0x33, R16 ;  /* 0x0000003311117824 */ /* 0x000fe200078e0210 */
[----:B------:R-:W-:Y:S02]  /*1190*/  ULDC.64 UR4, c[0x0][0x240] ;  /* 0x0000900000047ab9 */ /* 0x000fe40000000a00 */
[----:B------:R-:W0:Y:S04]  /*11a0*/  LDS R5, [R5+0xa00] ;  /* 0x000a000005057984 */ /* 0x000e280000000800 */
[----:B------:R0:W2:Y:S04]  /*11b0*/  LDS R3, [R26+0xc00] ;  /* 0x000c00001a037984 */ /* 0x0000a80000000800 */
[----:B------:R-:W2:Y:S01]  /*11c0*/  LDS R2, [R2+0xe00] ;  /* 0x000e000002027984 */ /* 0x000ea20000000800 */
[----:B------:R-:W-:-:S02]  /*11d0*/  SEL R24, RZ, 0x1, P5 ;  /* 0x00000001ff187807 */ /* 0x000fc40002800000 */
[----:B------:R-:W-:Y:S02]  /*11e0*/  FSETP.GTU.AND P5, PT, R11, RZ, PT ;  /* 0x000000ff0b00720b */ /* 0x000fe40003fac000 */
[----:B------:R-:W-:Y:S02]  /*11f0*/  SEL R19, RZ, 0x1, P4 ;  /* 0x00000001ff137807 */ /* 0x000fe40002000000 */
[----:B------:R-:W-:Y:S02]  /*1200*/  SEL R11, RZ, 0x1, P3 ;  /* 0x00000001ff0b7807 */ /* 0x000fe40001800000 */
[----:B------:R-:W-:Y:S01]  /*1210*/  FSETP.GTU.AND P4, PT, R21, RZ, PT ;  /* 0x000000ff1500720b */ /* 0x000fe20003f8c000 */
[----:B---3--:R-:W-:Y:S01]  /*1220*/  IMAD.WIDE R20, R20, 0x4, R6 ;  /* 0x0000000414147825 */ /* 0x008fe200078e0206 */
[----:B------:R-:W-:Y:S02]  /*1230*/  FSETP.GTU.AND P3, PT, R23, RZ, PT ;  /* 0x000000ff1700720b */ /* 0x000fe40003f6c000 */
[----:B------:R-:W-:Y:S01]  /*1240*/  SEL R22, RZ, 0x1, P2 ;  /* 0x00000001ff167807 */ /* 0x000fe20001000000 */
[--C-:B------:R-:W-:Y:S01]  /*1250*/  IMAD R4, R13, 0x33, R16.reuse ;  /* 0x000000330d047824 */ /* 0x100fe200078e0210 */
[----:B------:R-:W-:Y:S01]  /*1260*/  SEL R23, RZ, 0x1, P3 ;  /* 0x00000001ff177807 */ /* 0x000fe20001800000 */
[--C-:B------:R-:W-:Y:S01]  /*1270*/  IMAD R8, R31, 0x33, R16.reuse ;  /* 0x000000331f087824 */ /* 0x100fe200078e0210 */
[----:B0-----:R-:W-:Y:S01]  /*1280*/  SEL R26, RZ, 0x1, P6 ;  /* 0x00000001ff1a7807 */ /* 0x001fe20003000000 */
[----:B------:R-:W-:Y:S01]  /*1290*/  IMAD R12, R33, 0x33, R16 ;  /* 0x00000033210c7824 */ /* 0x000fe200078e0210 */
[----:B------:R-:W-:Y:S01]  /*12a0*/  PRMT R24, R19, 0x3340, R24 ;  /* 0x0000334013187816 */ /* 0x000fe20000000018 */
[----:B------:R-:W-:-:S02]  /*12b0*/  IMAD R13, R35, 0x33, R16 ;  /* 0x00000033230d7824 */ /* 0x000fc400078e0210 */
[--C-:B------:R-:W-:Y:S01]  /*12c0*/  IMAD R9, R9, 0x33, R16.reuse ;  /* 0x0000003309097824 */ /* 0x100fe200078e0210 */
[----:B------:R0:W-:Y:S01]  /*12d0*/  @!P1 STG.E desc[UR6][R20.64], R27 ;  /* 0x0000001b14009986 */ /* 0x0001e2000c101906 */
[----:B------:R-:W-:Y:S01]  /*12e0*/  IMAD R16, R29, 0x33, R16 ;  /* 0x000000331d107824 */ /* 0x000fe200078e0210 */
[----:B------:R-:W-:Y:S01]  /*12f0*/  SEL R28, RZ, 0x1, P5 ;  /* 0x00000001ff1c7807 */ /* 0x000fe20002800000 */
[----:B------:R-:W-:Y:S01]  /*1300*/  IMAD.WIDE R18, R17, 0x4, R6 ;  /* 0x0000000411127825 */ /* 0x000fe200078e0206 */
[----:B------:R-:W-:Y:S02]  /*1310*/  SEL R29, RZ, 0x1, P4 ;  /* 0x00000001ff1d7807 */ /* 0x000fe40002000000 */
[----:B------:R-:W-:Y:S02]  /*1320*/  PRMT R17, R22, 0x3340, R11 ;  /* 0x0000334016117816 */ /* 0x000fe4000000000b */
[----:B------:R-:W-:Y:S01]  /*1330*/  PRMT R11, R26, 0x3340, R23 ;  /* 0x000033401a0b7816 */ /* 0x000fe20000000017 */
[----:B------:R-:W-:Y:S01]  /*1340*/  IMAD.WIDE R22, R13, 0x4, R6 ;  /* 0x000000040d167825 */ /* 0x000fe200078e0206 */
[----:B------:R-:W-:-:S03]  /*1350*/  PRMT R26, R29, 0x3340, R28 ;  /* 0x000033401d1a7816 */ /* 0x000fc6000000001c */
[--C-:B0-----:R-:W-:Y:S01]  /*1360*/  IMAD.WIDE R20, R8, 0x4, R6.reuse ;  /* 0x0000000408147825 */ /* 0x101fe200078e0206 */
[----:B-1----:R0:W-:Y:S03]  /*1370*/  @!P1 STG.E desc[UR6][R18.64], R25 ;  /* 0x0000001912009986 */ /* 0x0021e6000c101906 */
[--C-:B------:R-:W-:Y:S01]  /*1380*/  IMAD.WIDE R8, R9, 0x4, R6.reuse ;  /* 0x0000000409087825 */ /* 0x100fe200078e0206 */
[----:B--2---:R1:W-:Y:S03]  /*1390*/  @!P1 STG.E desc[UR6][R20.64], R15 ;  /* 0x0000000f14009986 */ /* 0x0043e6000c101906 */
[--C-:B------:R-:W-:Y:S01]  /*13a0*/  IMAD.WIDE R12, R12, 0x4, R6.reuse ;  /* 0x000000040c0c7825 */ /* 0x100fe200078e0206 */
[----:B----4-:R1:W-:Y:S03]  /*13b0*/  @!P1 STG.E desc[UR6][R8.64], R14 ;  /* 0x0000000e08009986 */ /* 0x0103e6000c101906 */
[--C-:B------:R-:W-:Y:S01]  /*13c0*/  IMAD.WIDE R28, R4, 0x4, R6.reuse ;  /* 0x00000004041c7825 */ /* 0x100fe200078e0206 */
[----:B0-----:R-:W-:Y:S01]  /*13d0*/  IADD3 R18, P2, R0, UR4, RZ ;  /* 0x0000000400127c10 */ /* 0x001fe2000ff5e0ff */
[----:B-----5:R1:W-:Y:S02]  /*13e0*/  @!P1 STG.E desc[UR6][R22.64], R10 ;  /* 0x0000000a16009986 */ /* 0x0203e4000c101906 */
[----:B------:R-:W-:-:S02]  /*13f0*/  IMAD.WIDE R6, R16, 0x4, R6 ;  /* 0x0000000410067825 */ /* 0x000fc400078e0206 */
[----:B------:R1:W-:Y:S01]  /*1400*/  @!P1 STG.E desc[UR6][R12.64], R5 ;  /* 0x000000050c009986 */ /* 0x0003e2000c101906 */
[----:B------:R-:W-:-:S03]  /*1410*/  LEA.HI.X.SX32 R19, R0, UR5, 0x1, P2 ;  /* 0x0000000500137c11 */ /* 0x000fc600090f0eff */
[----:B------:R1:W-:Y:S01]  /*1420*/  @!P1 STG.E desc[UR6][R28.64], R3 ;  /* 0x000000031c009986 */ /* 0x0003e2000c101906 */
[----:B------:R-:W-:-:S03]  /*1430*/  PRMT R24, R17, 0x5410, R24 ;  /* 0x0000541011187816 */ /* 0x000fc60000000018 */
[----:B------:R1:W-:Y:S01]  /*1440*/  @!P1 STG.E desc[UR6][R6.64], R2 ;  /* 0x0000000206009986 */ /* 0x0003e2000c101906 */
[----:B------:R-:W-:Y:S01]  /*1450*/  PRMT R25, R26, 0x5410, R11 ;  /* 0x000054101a197816 */ /* 0x000fe2000000000b */
[----:B------:R-:W-:Y:S06]  /*1460*/  @P0 EXIT ;  /* 0x000000000000094d */ /* 0x000fec0003800000 */
[----:B------:R-:W-:Y:S01]  /*1470*/  STG.E.64 desc[UR6][R18.64], R24 ;  /* 0x0000001812007986 */ /* 0x000fe2000c101b06 */
[----:B------:R-:W-:Y:S05]  /*1480*/  EXIT ;  /* 0x000000000000794d */ /* 0x000fea0003800000 */
.L_x_0:
[----:B------:R-:W-:-:S00]  /*1490*/  BRA `(.L_x_0) ;  /* 0xfffffffc00fc7947 */ /* 0x000fc0000383ffff */
[----:B------:R-:W-:-:S00]  /*14a0*/  NOP ;  /* 0x0000000000007918 */ /* 0x000fc00000000000 */
        /* <DEDUP_REMOVED lines=13> */
.L_x_1:


//--------------------- .nv.global.init           --------------------------
	.section	.nv.global.init,"aw",@progbits
.nv.global.init:
	.type		_$_str,@object
	.size		_$_str,(_$_str_$_2 - _$_str)
_$_str:
        /*0000*/ 	.byte	0x5f, 0x5f, 0x43, 0x55, 0x44, 0x41, 0x5f, 0x46, 0x54, 0x5a, 0x00
	.type		_$_str_$_2,@object
	.size		_$_str_$_2,(.L_1 - _$_str_$_2)
_$_str_$_2:
        /*000b*/ 	.byte	0x5f, 0x5f, 0x43, 0x55, 0x44, 0x41, 0x5f, 0x50, 0x52, 0x45, 0x43, 0x5f, 0x53, 0x51, 0x52, 0x54
        /*001b*/ 	.byte	0x00
.L_1:


//--------------------- .nv.shared.triton_poi_fused__native_batch_norm_legit_no_training_relu_threshold_backward_24 --------------------------
	.section	.nv.shared.triton_poi_fused__native_batch_norm_legit_no_training_relu_threshold_backward_24,"aw",@nobits
	.sectionflags	@""
	.align	16
	.zero		1024


//--------------------- .nv.constant0.triton_poi_fused__native_batch_norm_legit_no_training_relu_threshold_backward_24 --------------------------
	.section	.nv.constant0.triton_poi_fused__native_batch_norm_legit_no_training_relu_threshold_backward_24,"a",@progbits
	.sectionflags	@""
	.align	4
.nv.constant0.triton_poi_fused__native_batch_norm_legit_no_training_relu_threshold_backward_24:
	.zero		592
